//
// Generated by NVIDIA NVVM Compiler
//
// Compiler Build ID: CL-36424714
// Cuda compilation tools, release 13.0, V13.0.88
// Based on NVVM 20.0.0
//

.version 9.0
.target sm_100
.address_size 64

	// .globl	_Z5hellov
.extern .func  (.param .b32 func_retval0) vprintf
(
	.param .b64 vprintf_param_0,
	.param .b64 vprintf_param_1
)
;
.global .align 1 .b8 $str[14] = {72, 101, 108, 108, 111, 44, 32, 67, 85, 68, 65, 33, 10};

.visible .entry _Z5hellov()
{
	.reg .b32 	%r<3>;
	.reg .b64 	%rd<3>;

	mov.u64 	%rd1, $str;
	cvta.global.u64 	%rd2, %rd1;
	{ // callseq 0, 0
	.param .b64 param0;
	st.param.b64 	[param0], %rd2;
	.param .b64 param1;
	st.param.b64 	[param1], 0;
	.param .b32 retval0;
	call.uni (retval0), 
	vprintf, 
	(
	param0, 
	param1
	);
	ld.param.b32 	%r1, [retval0];
	} // callseq 0
	ret;

}


// ===== COMPILED SASS (sm_100) =====

	.target	sm_100

	.elftype	@"ET_EXEC"


//--------------------- .note.nv.tkinfo           --------------------------
	.section	.note.nv.tkinfo,"",@"SHT_NOTE"
	.sectionflags	@"SHF_NOTE_NV_TKINFO"
	.tkinfo
        /*0018*/ 	.word	0x00000002
        /*0030*/ 	.string	""
        /*0030*/ 	.string	"ptxas"
        /*0030*/ 	.string	"Cuda compilation tools, release 13.0, V13.0.88"
        /*0030*/ 	.string	"Build cuda_13.0.r13.0/compiler.36424714_0"
        /*0030*/ 	.string	"-arch sm_100 -m 64 "



//--------------------- .note.nv.cuinfo           --------------------------
	.section	.note.nv.cuinfo,"",@"SHT_NOTE"
	.sectionflags	@"SHF_NOTE_NV_CUINFO"
        /*0018*/ 	.short	0x0002
        /*001a*/ 	.short	0x0064
        /*001c*/ 	.short	0x0082
	.zero		2


//--------------------- .nv.info                  --------------------------
	.section	.nv.info,"",@"SHT_CUDA_INFO"
	.align	4


	//----- nvinfo : EIATTR_REGCOUNT
	.align		4
        /*0000*/ 	.byte	0x04, 0x2f
        /*0002*/ 	.short	(.L_2 - .L_1)
	.align		4
.L_1:
        /*0004*/ 	.word	index@(_Z5hellov)
        /*0008*/ 	.word	0x00000018


	//----- nvinfo : EIATTR_FRAME_SIZE
	.align		4
.L_2:
        /*000c*/ 	.byte	0x04, 0x11
        /*000e*/ 	.short	(.L_4 - .L_3)
	.align		4
.L_3:
        /*0010*/ 	.word	index@(_Z5hellov)
        /*0014*/ 	.word	0x00000000


	//----- nvinfo : EIATTR_MIN_STACK_SIZE
	.align		4
.L_4:
        /*0018*/ 	.byte	0x04, 0x12
        /*001a*/ 	.short	(.L_6 - .L_5)
	.align		4
.L_5:
        /*001c*/ 	.word	index@(_Z5hellov)
        /*0020*/ 	.word	0x00000000
.L_6:


//--------------------- .nv.compat                --------------------------
	.section	.nv.compat,"",@"SHT_CUDA_COMPAT_INFO"
	.align	4
        /*0000*/ 	.byte	0x02, 0x09, 0x00, 0x00, 0x02, 0x02, 0x01, 0x00, 0x02, 0x05, 0x05, 0x00, 0x03, 0x07, 0x01, 0x01
        /*0010*/ 	.byte	0x02, 0x03, 0x00, 0x00, 0x02, 0x06, 0x01, 0x00, 0x04, 0x0b, 0x08, 0x00, 0x09, 0x00, 0x00, 0x00
        /*0020*/ 	.byte	0x00, 0x00, 0x00, 0x00


//--------------------- .nv.info._Z5hellov        --------------------------
	.section	.nv.info._Z5hellov,"",@"SHT_CUDA_INFO"
	.sectionflags	@""
	.align	4


	//----- nvinfo : EIATTR_CUDA_API_VERSION
	.align		4
        /*0000*/ 	.byte	0x04, 0x37
        /*0002*/ 	.short	(.L_8 - .L_7)
.L_7:
        /*0004*/ 	.word	0x00000082


	//----- nvinfo : EIATTR_SPARSE_MMA_MASK
	.align		4
.L_8:
        /*0008*/ 	.byte	0x03, 0x50
        /*000a*/ 	.short	0x0000


	//----- nvinfo : EIATTR_MAXREG_COUNT
	.align		4
        /*000c*/ 	.byte	0x03, 0x1b
        /*000e*/ 	.short	0x00ff


	//----- nvinfo : EIATTR_EXTERNS
	.align		4
        /*0010*/ 	.byte	0x04, 0x0f
        /*0012*/ 	.short	(.L_10 - .L_9)


	//   ....[0]....
	.align		4
.L_9:
        /*0014*/ 	.word	index@(vprintf)


	//----- nvinfo : EIATTR_MERCURY_ISA_VERSION
	.align		4
.L_10:
        /*0018*/ 	.byte	0x03, 0x5f
        /*001a*/ 	.short	0x0101


	//----- nvinfo : EIATTR_VRC_CTA_INIT_COUNT
	.align		4
        /*001c*/ 	.byte	0x02, 0x4a
	.zero		1
	.zero		1


	//----- nvinfo : EIATTR_SYSCALL_OFFSETS
	.align		4
        /*0020*/ 	.byte	0x04, 0x46
        /*0022*/ 	.short	(.L_12 - .L_11)


	//   ....[0]....
.L_11:
        /*0024*/ 	.word	0x00000080


	//----- nvinfo : EIATTR_EXIT_INSTR_OFFSETS
	.align		4
.L_12:
        /*0028*/ 	.byte	0x04, 0x1c
        /*002a*/ 	.short	(.L_14 - .L_13)


	//   ....[0]....
.L_13:
        /*002c*/ 	.word	0x00000090


	//----- nvinfo : EIATTR_SW_WAR
	.align		4
.L_14:
        /*0030*/ 	.byte	0x04, 0x36
        /*0032*/ 	.short	(.L_16 - .L_15)
.L_15:
        /*0034*/ 	.word	0x00000008
.L_16:


//--------------------- .nv.callgraph             --------------------------
	.section	.nv.callgraph,"",@"SHT_CUDA_CALLGRAPH"
	.align	4
	.sectionentsize	8
	.align		4
        /*0000*/ 	.word	0x00000000
	.align		4
        /*0004*/ 	.word	0xffffffff
	.align		4
        /*0008*/ 	.word	index@(_Z5hellov)
	.align		4
        /*000c*/ 	.word	index@(vprintf)
	.align		4
        /*0010*/ 	.word	0x00000000
	.align		4
        /*0014*/ 	.word	0xfffffffe
	.align		4
        /*0018*/ 	.word	0x00000000
	.align		4
        /*001c*/ 	.word	0xfffffffd
	.align		4
        /*0020*/ 	.word	0x00000000
	.align		4
        /*0024*/ 	.word	0xfffffffc


//--------------------- .nv.constant4             --------------------------
	.section	.nv.constant4,"a",@progbits
	.align	8
	.align		8
.nv.constant4:
        /*0000*/ 	.dword	vprintf
	.align		8
        /*0008*/ 	.dword	$str


//--------------------- .text._Z5hellov           --------------------------
	.section	.text._Z5hellov,"ax",@progbits
	.align	128
        .global         _Z5hellov
        .type           _Z5hellov,@function
        .size           _Z5hellov,(.L_x_2 - _Z5hellov)
        .other          _Z5hellov,@"STO_CUDA_ENTRY STV_DEFAULT"
_Z5hellov:
.text._Z5hellov:
[----:B------:R-:W0:Y:S01]  /*0000*/  LDC R1, c[0x0][0x37c] ;  /* 0x0000df00ff017b82 */ /* 0x000e220000000800 */
[----:B------:R-:W-:Y:S01]  /*0010*/  MOV R0, 0x0 ;  /* 0x0000000000007802 */ /* 0x000fe20000000f00 */
[----:B------:R-:W1:Y:S01]  /*0020*/  LDCU.64 UR4, c[0x4][0x8] ;  /* 0x01000100ff0477ac */ /* 0x000e620008000a00 */
[----:B------:R-:W-:-:S05]  /*0030*/  CS2R R6, SRZ ;  /* 0x0000000000067805 */ /* 0x000fca000001ff00 */
[----:B------:R2:W3:Y:S01]  /*0040*/  LDC.64 R2, c[0x4][R0] ;  /* 0x0100000000027b82 */ /* 0x0004e20000000a00 */
[----:B-1----:R-:W-:Y:S02]  /*0050*/  IMAD.U32 R4, RZ, RZ, UR4 ;  /* 0x00000004ff047e24 */ /* 0x002fe4000f8e00ff */
[----:B--2---:R-:W-:-:S07]  /*0060*/  IMAD.U32 R5, RZ, RZ, UR5 ;  /* 0x00000005ff057e24 */ /* 0x004fce000f8e00ff */
[----:B------:R-:W-:-:S07]  /*0070*/  LEPC R20, `(.L_x_0) ;  /* 0x000000001014794e */ /* 0x000fce0000000000 */
[----:B0--3--:R-:W-:Y:S05]  /*0080*/  CALL.ABS.NOINC R2 ;  /* 0x0000000002007343 */ /* 0x009fea0003c00000 */
.L_x_0:
[----:B------:R-:W-:Y:S05]  /*0090*/  EXIT ;  /* 0x000000000000794d */ /* 0x000fea0003800000 */
.L_x_1:
[----:B------:R-:W-:-:S00]  /*00a0*/  BRA `(.L_x_1) ;  /* 0xfffffffc00fc7947 */ /* 0x000fc0000383ffff */
[----:B------:R-:W-:-:S00]  /*00b0*/  NOP ;  /* 0x0000000000007918 */ /* 0x000fc00000000000 */
        /* <DEDUP_REMOVED lines=12> */
.L_x_2:


//--------------------- .nv.global.init           --------------------------
	.section	.nv.global.init,"aw",@progbits
.nv.global.init:
	.type		$str,@object
	.size		$str,(.L_0 - $str)
$str:
        /*0000*/ 	.byte	0x48, 0x65, 0x6c, 0x6c, 0x6f, 0x2c, 0x20, 0x43, 0x55, 0x44, 0x41, 0x21, 0x0a, 0x00
.L_0:


//--------------------- .nv.shared.reserved.0     --------------------------
	.section	.nv.shared.reserved.0,"aw",@nobits
	.weak		__nv_reservedSMEM_offset_0_alias
	.size		__nv_reservedSMEM_offset_0_alias, 0, 64
	.other		__nv_reservedSMEM_offset_0_alias,@"STO_CUDA_RESERVED_SHARED STV_DEFAULT"
__nv_reservedSMEM_offset_0_alias:
	.zero		0
	.zero		64


//--------------------- .nv.constant0._Z5hellov   --------------------------
	.section	.nv.constant0._Z5hellov,"a",@progbits
	.sectionflags	@""
	.align	4
.nv.constant0._Z5hellov:
	.zero		896


//--------------------- SYMBOLS --------------------------

	.type		.nv.reservedSmem.offset0,@object
	.size		.nv.reservedSmem.offset0,0x4
	.type		vprintf,@function
